//
// Generated by NVIDIA NVVM Compiler
//
// Compiler Build ID: CL-36424714
// Cuda compilation tools, release 13.0, V13.0.88
// Based on NVVM 20.0.0
//

.version 9.0
.target sm_100
.address_size 64

	// .globl	_Z9modifyStrPcS_i
.extern .func  (.param .b32 func_retval0) vprintf
(
	.param .b64 vprintf_param_0,
	.param .b64 vprintf_param_1
)
;
.global .align 1 .b8 $str[10] = {37, 100, 32, 37, 99, 32, 37, 100, 10};

.visible .entry _Z9modifyStrPcS_i(
	.param .u64 .ptr .align 1 _Z9modifyStrPcS_i_param_0,
	.param .u64 .ptr .align 1 _Z9modifyStrPcS_i_param_1,
	.param .u32 _Z9modifyStrPcS_i_param_2
)
{
	.local .align 8 .b8 	__local_depot0[16];
	.reg .b64 	%SP;
	.reg .b64 	%SPL;
	.reg .pred 	%p<5>;
	.reg .b16 	%rs<6>;
	.reg .b32 	%r<50>;
	.reg .b64 	%rd<27>;

	mov.u64 	%SPL, __local_depot0;
	cvta.local.u64 	%SP, %SPL;
	ld.param.u64 	%rd7, [_Z9modifyStrPcS_i_param_0];
	ld.param.u64 	%rd8, [_Z9modifyStrPcS_i_param_1];
	ld.param.u32 	%r18, [_Z9modifyStrPcS_i_param_2];
	cvta.to.global.u64 	%rd1, %rd8;
	cvta.to.global.u64 	%rd2, %rd7;
	add.u64 	%rd9, %SP, 0;
	add.u64 	%rd3, %SPL, 0;
	mov.u32 	%r1, %tid.x;
	mad.lo.s32 	%r19, %r18, %r18, %r18;
	shr.u32 	%r20, %r19, 31;
	add.s32 	%r21, %r19, %r20;
	shr.s32 	%r2, %r21, 1;
	add.s32 	%r3, %r1, 1;
	add.s32 	%r22, %r1, 2;
	mad.lo.s32 	%r23, %r22, %r1, %r3;
	add.s32 	%r24, %r23, 1;
	shr.u32 	%r4, %r24, 1;
	and.b32  	%r5, %r3, 3;
	setp.lt.u32 	%p1, %r1, 3;
	mov.b32 	%r47, 0;
	@%p1 bra 	$L__BB0_3;
	sub.s32 	%r6, %r2, %r4;
	and.b32  	%r47, %r3, 2044;
	mov.b32 	%r46, 0;
	mov.u64 	%rd12, $str;
	cvt.s64.s32 	%rd17, %r6;
$L__BB0_2:
	cvt.s64.s32 	%rd10, %r46;
	add.s64 	%rd11, %rd2, %rd10;
	ld.global.s8 	%r26, [%rd11];
	add.s32 	%r27, %r46, %r6;
	st.local.v2.u32 	[%rd3], {%r1, %r26};
	st.local.u32 	[%rd3+8], %r27;
	cvta.global.u64 	%rd13, %rd12;
	{ // callseq 0, 0
	.param .b64 param0;
	st.param.b64 	[param0], %rd13;
	.param .b64 param1;
	st.param.b64 	[param1], %rd9;
	.param .b32 retval0;
	call.uni (retval0), 
	vprintf, 
	(
	param0, 
	param1
	);
	ld.param.b32 	%r28, [retval0];
	} // callseq 0
	ld.global.u8 	%rs1, [%rd11];
	cvt.s64.s32 	%rd15, %r27;
	add.s64 	%rd16, %rd1, %rd15;
	st.global.u8 	[%rd16], %rs1;
	ld.global.s8 	%r30, [%rd11+1];
	add.s32 	%r31, %r27, 1;
	st.local.v2.u32 	[%rd3], {%r1, %r30};
	st.local.u32 	[%rd3+8], %r31;
	{ // callseq 1, 0
	.param .b64 param0;
	st.param.b64 	[param0], %rd13;
	.param .b64 param1;
	st.param.b64 	[param1], %rd9;
	.param .b32 retval0;
	call.uni (retval0), 
	vprintf, 
	(
	param0, 
	param1
	);
	ld.param.b32 	%r32, [retval0];
	} // callseq 1
	ld.global.u8 	%rs2, [%rd11+1];
	add.s64 	%rd18, %rd10, %rd17;
	add.s64 	%rd19, %rd1, %rd18;
	st.global.u8 	[%rd19+1], %rs2;
	ld.global.s8 	%r34, [%rd11+2];
	add.s32 	%r35, %r27, 2;
	st.local.v2.u32 	[%rd3], {%r1, %r34};
	st.local.u32 	[%rd3+8], %r35;
	{ // callseq 2, 0
	.param .b64 param0;
	st.param.b64 	[param0], %rd13;
	.param .b64 param1;
	st.param.b64 	[param1], %rd9;
	.param .b32 retval0;
	call.uni (retval0), 
	vprintf, 
	(
	param0, 
	param1
	);
	ld.param.b32 	%r36, [retval0];
	} // callseq 2
	ld.global.u8 	%rs3, [%rd11+2];
	st.global.u8 	[%rd19+2], %rs3;
	ld.global.s8 	%r38, [%rd11+3];
	add.s32 	%r39, %r27, 3;
	st.local.v2.u32 	[%rd3], {%r1, %r38};
	st.local.u32 	[%rd3+8], %r39;
	{ // callseq 3, 0
	.param .b64 param0;
	st.param.b64 	[param0], %rd13;
	.param .b64 param1;
	st.param.b64 	[param1], %rd9;
	.param .b32 retval0;
	call.uni (retval0), 
	vprintf, 
	(
	param0, 
	param1
	);
	ld.param.b32 	%r40, [retval0];
	} // callseq 3
	ld.global.u8 	%rs4, [%rd11+3];
	st.global.u8 	[%rd19+3], %rs4;
	add.s32 	%r46, %r46, 4;
	setp.ne.s32 	%p2, %r46, %r47;
	@%p2 bra 	$L__BB0_2;
$L__BB0_3:
	setp.eq.s32 	%p3, %r5, 0;
	@%p3 bra 	$L__BB0_6;
	add.s32 	%r42, %r47, %r2;
	sub.s32 	%r49, %r42, %r4;
	cvt.u64.u32 	%rd20, %r47;
	add.s64 	%rd26, %rd2, %rd20;
	neg.s32 	%r48, %r5;
	mov.u64 	%rd23, $str;
$L__BB0_5:
	.pragma "nounroll";
	cvt.s64.s32 	%rd21, %r49;
	add.s64 	%rd22, %rd1, %rd21;
	ld.global.s8 	%r43, [%rd26];
	st.local.v2.u32 	[%rd3], {%r1, %r43};
	st.local.u32 	[%rd3+8], %r49;
	cvta.global.u64 	%rd24, %rd23;
	{ // callseq 4, 0
	.param .b64 param0;
	st.param.b64 	[param0], %rd24;
	.param .b64 param1;
	st.param.b64 	[param1], %rd9;
	.param .b32 retval0;
	call.uni (retval0), 
	vprintf, 
	(
	param0, 
	param1
	);
	ld.param.b32 	%r44, [retval0];
	} // callseq 4
	ld.global.u8 	%rs5, [%rd26];
	st.global.u8 	[%rd22], %rs5;
	add.s32 	%r49, %r49, 1;
	add.s64 	%rd26, %rd26, 1;
	add.s32 	%r48, %r48, 1;
	setp.ne.s32 	%p4, %r48, 0;
	@%p4 bra 	$L__BB0_5;
$L__BB0_6:
	ret;

}


// ===== COMPILED SASS (sm_100) =====

	.target	sm_100

	.elftype	@"ET_EXEC"


//--------------------- .note.nv.tkinfo           --------------------------
	.section	.note.nv.tkinfo,"",@"SHT_NOTE"
	.sectionflags	@"SHF_NOTE_NV_TKINFO"
	.tkinfo
        /*0018*/ 	.word	0x00000002
        /*0030*/ 	.string	""
        /*0030*/ 	.string	"ptxas"
        /*0030*/ 	.string	"Cuda compilation tools, release 13.0, V13.0.88"
        /*0030*/ 	.string	"Build cuda_13.0.r13.0/compiler.36424714_0"
        /*0030*/ 	.string	"-arch sm_100 -m 64 "



//--------------------- .note.nv.cuinfo           --------------------------
	.section	.note.nv.cuinfo,"",@"SHT_NOTE"
	.sectionflags	@"SHF_NOTE_NV_CUINFO"
        /*0018*/ 	.short	0x0002
        /*001a*/ 	.short	0x0064
        /*001c*/ 	.short	0x0082
	.zero		2


//--------------------- .nv.info                  --------------------------
	.section	.nv.info,"",@"SHT_CUDA_INFO"
	.align	4


	//----- nvinfo : EIATTR_REGCOUNT
	.align		4
        /*0000*/ 	.byte	0x04, 0x2f
        /*0002*/ 	.short	(.L_2 - .L_1)
	.align		4
.L_1:
        /*0004*/ 	.word	index@(_Z9modifyStrPcS_i)
        /*0008*/ 	.word	0x00000020


	//----- nvinfo : EIATTR_FRAME_SIZE
	.align		4
.L_2:
        /*000c*/ 	.byte	0x04, 0x11
        /*000e*/ 	.short	(.L_4 - .L_3)
	.align		4
.L_3:
        /*0010*/ 	.word	index@(_Z9modifyStrPcS_i)
        /*0014*/ 	.word	0x00000010


	//----- nvinfo : EIATTR_MIN_STACK_SIZE
	.align		4
.L_4:
        /*0018*/ 	.byte	0x04, 0x12
        /*001a*/ 	.short	(.L_6 - .L_5)
	.align		4
.L_5:
        /*001c*/ 	.word	index@(_Z9modifyStrPcS_i)
        /*0020*/ 	.word	0x00000010
.L_6:


//--------------------- .nv.compat                --------------------------
	.section	.nv.compat,"",@"SHT_CUDA_COMPAT_INFO"
	.align	4
        /*0000*/ 	.byte	0x02, 0x09, 0x00, 0x00, 0x02, 0x02, 0x01, 0x00, 0x02, 0x05, 0x05, 0x00, 0x03, 0x07, 0x01, 0x01
        /*0010*/ 	.byte	0x02, 0x03, 0x00, 0x00, 0x02, 0x06, 0x01, 0x00, 0x04, 0x0b, 0x08, 0x00, 0x09, 0x00, 0x00, 0x00
        /*0020*/ 	.byte	0x00, 0x00, 0x00, 0x00


//--------------------- .nv.info._Z9modifyStrPcS_i --------------------------
	.section	.nv.info._Z9modifyStrPcS_i,"",@"SHT_CUDA_INFO"
	.sectionflags	@""
	.align	4


	//----- nvinfo : EIATTR_CUDA_API_VERSION
	.align		4
        /*0000*/ 	.byte	0x04, 0x37
        /*0002*/ 	.short	(.L_8 - .L_7)
.L_7:
        /*0004*/ 	.word	0x00000082


	//----- nvinfo : EIATTR_KPARAM_INFO
	.align		4
.L_8:
        /*0008*/ 	.byte	0x04, 0x17
        /*000a*/ 	.short	(.L_10 - .L_9)
.L_9:
        /*000c*/ 	.word	0x00000000
        /*0010*/ 	.short	0x0002
        /*0012*/ 	.short	0x0010
        /*0014*/ 	.byte	0x00, 0xf0, 0x11, 0x00


	//----- nvinfo : EIATTR_KPARAM_INFO
	.align		4
.L_10:
        /*0018*/ 	.byte	0x04, 0x17
        /*001a*/ 	.short	(.L_12 - .L_11)
.L_11:
        /*001c*/ 	.word	0x00000000
        /*0020*/ 	.short	0x0001
        /*0022*/ 	.short	0x0008
        /*0024*/ 	.byte	0x00, 0xf5, 0x21, 0x00


	//----- nvinfo : EIATTR_KPARAM_INFO
	.align		4
.L_12:
        /*0028*/ 	.byte	0x04, 0x17
        /*002a*/ 	.short	(.L_14 - .L_13)
.L_13:
        /*002c*/ 	.word	0x00000000
        /*0030*/ 	.short	0x0000
        /*0032*/ 	.short	0x0000
        /*0034*/ 	.byte	0x00, 0xf5, 0x21, 0x00


	//----- nvinfo : EIATTR_SPARSE_MMA_MASK
	.align		4
.L_14:
        /*0038*/ 	.byte	0x03, 0x50
        /*003a*/ 	.short	0x0000


	//----- nvinfo : EIATTR_MAXREG_COUNT
	.align		4
        /*003c*/ 	.byte	0x03, 0x1b
        /*003e*/ 	.short	0x00ff


	//----- nvinfo : EIATTR_EXTERNS
	.align		4
        /*0040*/ 	.byte	0x04, 0x0f
        /*0042*/ 	.short	(.L_16 - .L_15)


	//   ....[0]....
	.align		4
.L_15:
        /*0044*/ 	.word	index@(vprintf)


	//----- nvinfo : EIATTR_MERCURY_ISA_VERSION
	.align		4
.L_16:
        /*0048*/ 	.byte	0x03, 0x5f
        /*004a*/ 	.short	0x0101


	//----- nvinfo : EIATTR_VRC_CTA_INIT_COUNT
	.align		4
        /*004c*/ 	.byte	0x02, 0x4a
	.zero		1
	.zero		1


	//----- nvinfo : EIATTR_SYSCALL_OFFSETS
	.align		4
        /*0050*/ 	.byte	0x04, 0x46
        /*0052*/ 	.short	(.L_18 - .L_17)


	//   ....[0]....
.L_17:
        /*0054*/ 	.word	0x000002e0


	//   ....[1]....
        /*0058*/ 	.word	0x00000410


	//   ....[2]....
        /*005c*/ 	.word	0x00000550


	//   ....[3]....
        /*0060*/ 	.word	0x00000640


	//   ....[4]....
        /*0064*/ 	.word	0x00000810


	//----- nvinfo : EIATTR_EXIT_INSTR_OFFSETS
	.align		4
.L_18:
        /*0068*/ 	.byte	0x04, 0x1c
        /*006a*/ 	.short	(.L_20 - .L_19)


	//   ....[0]....
.L_19:
        /*006c*/ 	.word	0x000006d0


	//   ....[1]....
        /*0070*/ 	.word	0x000008a0


	//----- nvinfo : EIATTR_CRS_STACK_SIZE
	.align		4
.L_20:
        /*0074*/ 	.byte	0x04, 0x1e
        /*0076*/ 	.short	(.L_22 - .L_21)
.L_21:
        /*0078*/ 	.word	0x00000000


	//----- nvinfo : EIATTR_CBANK_PARAM_SIZE
	.align		4
.L_22:
        /*007c*/ 	.byte	0x03, 0x19
        /*007e*/ 	.short	0x0014


	//----- nvinfo : EIATTR_PARAM_CBANK
	.align		4
        /*0080*/ 	.byte	0x04, 0x0a
        /*0082*/ 	.short	(.L_24 - .L_23)
	.align		4
.L_23:
        /*0084*/ 	.word	index@(.nv.constant0._Z9modifyStrPcS_i)
        /*0088*/ 	.short	0x0380
        /*008a*/ 	.short	0x0014


	//----- nvinfo : EIATTR_SW_WAR
	.align		4
.L_24:
        /*008c*/ 	.byte	0x04, 0x36
        /*008e*/ 	.short	(.L_26 - .L_25)
.L_25:
        /*0090*/ 	.word	0x00000008
.L_26:


//--------------------- .nv.callgraph             --------------------------
	.section	.nv.callgraph,"",@"SHT_CUDA_CALLGRAPH"
	.align	4
	.sectionentsize	8
	.align		4
        /*0000*/ 	.word	0x00000000
	.align		4
        /*0004*/ 	.word	0xffffffff
	.align		4
        /*0008*/ 	.word	index@(_Z9modifyStrPcS_i)
	.align		4
        /*000c*/ 	.word	index@(vprintf)
	.align		4
        /*0010*/ 	.word	0x00000000
	.align		4
        /*0014*/ 	.word	0xfffffffe
	.align		4
        /*0018*/ 	.word	0x00000000
	.align		4
        /*001c*/ 	.word	0xfffffffd
	.align		4
        /*0020*/ 	.word	0x00000000
	.align		4
        /*0024*/ 	.word	0xfffffffc


//--------------------- .nv.constant4             --------------------------
	.section	.nv.constant4,"a",@progbits
	.align	8
	.align		8
.nv.constant4:
        /*0000*/ 	.dword	vprintf
	.align		8
        /*0008*/ 	.dword	$str


//--------------------- .text._Z9modifyStrPcS_i   --------------------------
	.section	.text._Z9modifyStrPcS_i,"ax",@progbits
	.align	128
        .global         _Z9modifyStrPcS_i
        .type           _Z9modifyStrPcS_i,@function
        .size           _Z9modifyStrPcS_i,(.L_x_10 - _Z9modifyStrPcS_i)
        .other          _Z9modifyStrPcS_i,@"STO_CUDA_ENTRY STV_DEFAULT"
_Z9modifyStrPcS_i:
.text._Z9modifyStrPcS_i:
[----:B------:R-:W0:Y:S01]  /*0000*/  LDC R1, c[0x0][0x37c] ;  /* 0x0000df00ff017b82 */ /* 0x000e220000000800 */
[----:B------:R-:W1:Y:S01]  /*0010*/  S2R R2, SR_TID.X ;  /* 0x0000000000027919 */ /* 0x000e620000002100 */
[----:B------:R-:W2:Y:S01]  /*0020*/  LDCU UR4, c[0x0][0x390] ;  /* 0x00007200ff0477ac */ /* 0x000ea20008000800 */
[----:B0-----:R-:W-:Y:S01]  /*0030*/  VIADD R1, R1, 0xfffffff0 ;  /* 0xfffffff001017836 */ /* 0x001fe20000000000 */
[----:B------:R-:W-:Y:S01]  /*0040*/  BSSY.RECONVERGENT B6, `(.L_x_0) ;  /* 0x0000065000067945 */ /* 0x000fe20003800200 */
[----:B------:R-:W-:Y:S01]  /*0050*/  IMAD.MOV.U32 R25, RZ, RZ, RZ ;  /* 0x000000ffff197224 */ /* 0x000fe200078e00ff */
[----:B------:R-:W0:Y:S01]  /*0060*/  LDCU UR5, c[0x0][0x2f8] ;  /* 0x00005f00ff0577ac */ /* 0x000e220008000800 */
[----:B------:R-:W3:Y:S01]  /*0070*/  LDCU UR6, c[0x0][0x2fc] ;  /* 0x00005f80ff0677ac */ /* 0x000ee20008000800 */
[----:B------:R-:W4:Y:S01]  /*0080*/  LDCU.64 UR36, c[0x0][0x358] ;  /* 0x00006b00ff2477ac */ /* 0x000f220008000a00 */
[----:B------:R-:W1:Y:S01]  /*0090*/  LDCU.64 UR40, c[0x0][0x388] ;  /* 0x00007100ff2877ac */ /* 0x000e620008000a00 */
[----:B--2---:R-:W-:Y:S01]  /*00a0*/  UIMAD UR4, UR4, UR4, UR4 ;  /* 0x00000004040472a4 */ /* 0x004fe2000f8e0204 */
[----:B0-----:R-:W-:Y:S01]  /*00b0*/  IADD3 R22, P1, PT, R1, UR5, RZ ;  /* 0x0000000501167c10 */ /* 0x001fe2000ff3e0ff */
[----:B------:R-:W0:Y:S02]  /*00c0*/  LDCU.64 UR42, c[0x0][0x388] ;  /* 0x00007100ff2a77ac */ /* 0x000e240008000a00 */
[----:B------:R-:W-:-:S02]  /*00d0*/  ULEA.HI UR4, UR4, UR4, URZ, 0x1 ;  /* 0x0000000404047291 */ /* 0x000fc4000f8f08ff */
[----:B---3--:R-:W-:Y:S01]  /*00e0*/  IMAD.X R19, RZ, RZ, UR6, P1 ;  /* 0x00000006ff137e24 */ /* 0x008fe200088e06ff */
[----:B------:R-:W2:Y:S01]  /*00f0*/  LDCU.64 UR44, c[0x0][0x380] ;  /* 0x00007000ff2c77ac */ /* 0x000ea20008000a00 */
[C---:B-1----:R-:W-:Y:S01]  /*0100*/  ISETP.GE.U32.AND P0, PT, R2.reuse, 0x3, PT ;  /* 0x000000030200780c */ /* 0x042fe20003f06070 */
[C---:B------:R-:W-:Y:S01]  /*0110*/  VIADD R3, R2.reuse, 0x1 ;  /* 0x0000000102037836 */ /* 0x040fe20000000000 */
[----:B------:R-:W-:Y:S01]  /*0120*/  USHF.R.S32.HI UR38, URZ, 0x1, UR4 ;  /* 0x00000001ff267899 */ /* 0x000fe20008011404 */
[----:B------:R-:W-:-:S04]  /*0130*/  VIADD R0, R2, 0x2 ;  /* 0x0000000202007836 */ /* 0x000fc80000000000 */
[----:B------:R-:W-:-:S04]  /*0140*/  IMAD R0, R0, R2, R3 ;  /* 0x0000000200007224 */ /* 0x000fc800078e0203 */
[----:B------:R-:W-:-:S05]  /*0150*/  VIADD R0, R0, 0x1 ;  /* 0x0000000100007836 */ /* 0x000fca0000000000 */
[----:B------:R-:W-:Y:S01]  /*0160*/  SHF.R.U32.HI R24, RZ, 0x1, R0 ;  /* 0x00000001ff187819 */ /* 0x000fe20000011600 */
[----:B0-2-4-:R-:W-:Y:S06]  /*0170*/  @!P0 BRA `(.L_x_1) ;  /* 0x0000000400448947 */ /* 0x015fec0003800000 */
[----:B------:R-:W-:Y:S01]  /*0180*/  LOP3.LUT R25, R3, 0x7fc, RZ, 0xc0, !PT ;  /* 0x000007fc03197812 */ /* 0x000fe200078ec0ff */
[----:B------:R-:W-:-:S07]  /*0190*/  IMAD.MOV.U32 R18, RZ, RZ, RZ ;  /* 0x000000ffff127224 */ /* 0x000fce00078e00ff */
.L_x_6:
[----:B------:R-:W-:Y:S01]  /*01a0*/  SHF.R.S32.HI R0, RZ, 0x1f, R18 ;  /* 0x0000001fff007819 */ /* 0x000fe20000011412 */
[----:B0-----:R-:W0:Y:S01]  /*01b0*/  LDCU.64 UR4, c[0x4][0x8] ;  /* 0x01000100ff0477ac */ /* 0x001e220008000a00 */
[----:B------:R-:W-:-:S04]  /*01c0*/  IADD3 R28, P0, PT, R18, UR44, RZ ;  /* 0x0000002c121c7c10 */ /* 0x000fc8000ff1e0ff */
[----:B------:R-:W-:-:S05]  /*01d0*/  IADD3.X R29, PT, PT, R0, UR45, RZ, P0, !PT ;  /* 0x0000002d001d7c10 */ /* 0x000fca00087fe4ff */
[----:B------:R-:W2:Y:S01]  /*01e0*/  LDG.E.S8 R3, desc[UR36][R28.64] ;  /* 0x000000241c037981 */ /* 0x000ea2000c1e1300 */
[----:B------:R-:W-:Y:S01]  /*01f0*/  MOV R8, 0x0 ;  /* 0x0000000000087802 */ /* 0x000fe20000000f00 */
[----:B------:R-:W-:Y:S01]  /*0200*/  IMAD.MOV.U32 R16, RZ, RZ, R18 ;  /* 0x000000ffff107224 */ /* 0x000fe200078e0012 */
[----:B------:R-:W-:Y:S01]  /*0210*/  IADD3 R5, PT, PT, -R24, UR38, RZ ;  /* 0x0000002618057c10 */ /* 0x000fe2000fffe1ff */
[----:B------:R-:W-:Y:S02]  /*0220*/  IMAD.MOV.U32 R6, RZ, RZ, R22 ;  /* 0x000000ffff067224 */ /* 0x000fe400078e0016 */
[----:B------:R-:W-:Y:S01]  /*0230*/  IMAD.MOV.U32 R7, RZ, RZ, R19 ;  /* 0x000000ffff077224 */ /* 0x000fe200078e0013 */
[----:B------:R-:W1:Y:S01]  /*0240*/  LDC.64 R8, c[0x4][R8] ;  /* 0x0100000008087b82 */ /* 0x000e620000000a00 */
[----:B------:R-:W-:Y:S01]  /*0250*/  IADD3 R0, PT, PT, R5, R18, RZ ;  /* 0x0000001205007210 */ /* 0x000fe20007ffe0ff */
[----:B------:R-:W-:Y:S02]  /*0260*/  VIADD R18, R18, 0x4 ;  /* 0x0000000412127836 */ /* 0x000fe40000000000 */
[----:B0-----:R-:W-:-:S02]  /*0270*/  IMAD.U32 R4, RZ, RZ, UR4 ;  /* 0x00000004ff047e24 */ /* 0x001fc4000f8e00ff */
[----:B------:R0:W-:Y:S01]  /*0280*/  STL [R1+0x8], R0 ;  /* 0x0000080001007387 */ /* 0x0001e20000100800 */
[----:B------:R-:W-:Y:S01]  /*0290*/  ISETP.NE.AND P0, PT, R18, R25, PT ;  /* 0x000000191200720c */ /* 0x000fe20003f05270 */
[----:B------:R-:W-:-:S03]  /*02a0*/  IMAD.U32 R5, RZ, RZ, UR5 ;  /* 0x00000005ff057e24 */ /* 0x000fc6000f8e00ff */
[----:B0-----:R-:W-:Y:S01]  /*02b0*/  P2R R0, PR, RZ, 0x1 ;  /* 0x00000001ff007803 */ /* 0x001fe20000000000 */
[----:B-12---:R0:W-:Y:S08]  /*02c0*/  STL.64 [R1], R2 ;  /* 0x0000000201007387 */ /* 0x0061f00000100a00 */
[----:B------:R-:W-:-:S07]  /*02d0*/  LEPC R20, `(.L_x_2) ;  /* 0x000000001014794e */ /* 0x000fce0000000000 */
[----:B0-----:R-:W-:Y:S05]  /*02e0*/  CALL.ABS.NOINC R8 ;  /* 0x0000000008007343 */ /* 0x001fea0003c00000 */
.L_x_2:
[----:B------:R-:W2:Y:S01]  /*02f0*/  LDG.E.U8 R0, desc[UR36][R28.64] ;  /* 0x000000241c007981 */ /* 0x000ea2000c1e1100 */
[----:B------:R-:W-:Y:S01]  /*0300*/  IADD3 R3, PT, PT, -R24, UR38, RZ ;  /* 0x0000002618037c10 */ /* 0x000fe2000fffe1ff */
[----:B------:R-:W0:Y:S03]  /*0310*/  LDCU.64 UR4, c[0x4][0x8] ;  /* 0x01000100ff0477ac */ /* 0x000e260008000a00 */
[----:B------:R-:W-:-:S04]  /*0320*/  IADD3 R26, PT, PT, R3, R16, RZ ;  /* 0x00000010031a7210 */ /* 0x000fc80007ffe0ff */
[----:B------:R-:W-:-:S04]  /*0330*/  IADD3 R6, P0, PT, R26, UR40, RZ ;  /* 0x000000281a067c10 */ /* 0x000fc8000ff1e0ff */
[----:B------:R-:W-:-:S05]  /*0340*/  LEA.HI.X.SX32 R7, R26, UR41, 0x1, P0 ;  /* 0x000000291a077c11 */ /* 0x000fca00080f0eff */
[----:B--2---:R1:W-:Y:S04]  /*0350*/  STG.E.U8 desc[UR36][R6.64], R0 ;  /* 0x0000000006007986 */ /* 0x0043e8000c101124 */
[----:B------:R-:W2:Y:S01]  /*0360*/  LDG.E.S8 R3, desc[UR36][R28.64+0x1] ;  /* 0x000001241c037981 */ /* 0x000ea2000c1e1300 */
[----:B------:R-:W-:Y:S01]  /*0370*/  VIADD R10, R26, 0x1 ;  /* 0x000000011a0a7836 */ /* 0x000fe20000000000 */
[----:B------:R-:W-:Y:S01]  /*0380*/  MOV R23, 0x0 ;  /* 0x0000000000177802 */ /* 0x000fe20000000f00 */
[----:B0-----:R-:W-:Y:S02]  /*0390*/  IMAD.U32 R4, RZ, RZ, UR4 ;  /* 0x00000004ff047e24 */ /* 0x001fe4000f8e00ff */
[----:B------:R-:W-:Y:S01]  /*03a0*/  IMAD.U32 R5, RZ, RZ, UR5 ;  /* 0x00000005ff057e24 */ /* 0x000fe2000f8e00ff */
[----:B------:R0:W-:Y:S01]  /*03b0*/  STL [R1+0x8], R10 ;  /* 0x0000080a01007387 */ /* 0x0001e20000100800 */
[----:B------:R0:W3:Y:S01]  /*03c0*/  LDC.64 R8, c[0x4][R23] ;  /* 0x0100000017087b82 */ /* 0x0000e20000000a00 */
[----:B-1----:R-:W-:-:S02]  /*03d0*/  IMAD.MOV.U32 R6, RZ, RZ, R22 ;  /* 0x000000ffff067224 */ /* 0x002fc400078e0016 */
[----:B------:R-:W-:Y:S01]  /*03e0*/  IMAD.MOV.U32 R7, RZ, RZ, R19 ;  /* 0x000000ffff077224 */ /* 0x000fe200078e0013 */
[----:B--23--:R0:W-:Y:S06]  /*03f0*/  STL.64 [R1], R2 ;  /* 0x0000000201007387 */ /* 0x00c1ec0000100a00 */
[----:B------:R-:W-:-:S07]  /*0400*/  LEPC R20, `(.L_x_3) ;  /* 0x000000001014794e */ /* 0x000fce0000000000 */
[----:B0-----:R-:W-:Y:S05]  /*0410*/  CALL.ABS.NOINC R8 ;  /* 0x0000000008007343 */ /* 0x001fea0003c00000 */
.L_x_3:
[----:B------:R-:W2:Y:S01]  /*0420*/  LDG.E.U8 R3, desc[UR36][R28.64+0x1] ;  /* 0x000001241c037981 */ /* 0x000ea2000c1e1100 */
[----:B------:R-:W-:Y:S02]  /*0430*/  IADD3 R5, PT, PT, -R24, UR38, RZ ;  /* 0x0000002618057c10 */ /* 0x000fe4000fffe1ff */
[----:B------:R-:W-:Y:S01]  /*0440*/  SHF.R.S32.HI R0, RZ, 0x1f, R16 ;  /* 0x0000001fff007819 */ /* 0x000fe20000011410 */
[----:B------:R-:W-:Y:S01]  /*0450*/  IMAD.MOV.U32 R10, RZ, RZ, R2 ;  /* 0x000000ffff0a7224 */ /* 0x000fe200078e0002 */
[--C-:B------:R-:W-:Y:S01]  /*0460*/  IADD3 R16, P0, P1, R16, UR40, R5.reuse ;  /* 0x0000002810107c10 */ /* 0x100fe2000f91e005 */
[----:B------:R-:W0:Y:S01]  /*0470*/  LDCU.64 UR4, c[0x4][0x8] ;  /* 0x01000100ff0477ac */ /* 0x000e220008000a00 */
[----:B------:R-:W-:-:S04]  /*0480*/  SHF.R.S32.HI R5, RZ, 0x1f, R5 ;  /* 0x0000001fff057819 */ /* 0x000fc80000011405 */
[----:B------:R-:W-:-:S05]  /*0490*/  IADD3.X R17, PT, PT, R0, UR41, R5, P0, P1 ;  /* 0x0000002900117c10 */ /* 0x000fca00087e2405 */
[----:B--2---:R1:W-:Y:S04]  /*04a0*/  STG.E.U8 desc[UR36][R16.64+0x1], R3 ;  /* 0x0000010310007986 */ /* 0x0043e8000c101124 */
[----:B------:R-:W2:Y:S01]  /*04b0*/  LDG.E.S8 R11, desc[UR36][R28.64+0x2] ;  /* 0x000002241c0b7981 */ /* 0x000ea2000c1e1300 */
[----:B------:R-:W-:Y:S01]  /*04c0*/  IADD3 R0, PT, PT, R26, 0x2, RZ ;  /* 0x000000021a007810 */ /* 0x000fe20007ffe0ff */
[----:B------:R1:W3:Y:S01]  /*04d0*/  LDC.64 R8, c[0x4][R23] ;  /* 0x0100000017087b82 */ /* 0x0002e20000000a00 */
[----:B0-----:R-:W-:Y:S02]  /*04e0*/  IMAD.U32 R4, RZ, RZ, UR4 ;  /* 0x00000004ff047e24 */ /* 0x001fe4000f8e00ff */
[----:B------:R-:W-:Y:S01]  /*04f0*/  IMAD.U32 R5, RZ, RZ, UR5 ;  /* 0x00000005ff057e24 */ /* 0x000fe2000f8e00ff */
[----:B------:R1:W-:Y:S01]  /*0500*/  STL [R1+0x8], R0 ;  /* 0x0000080001007387 */ /* 0x0003e20000100800 */
[----:B------:R-:W-:-:S02]  /*0510*/  IMAD.MOV.U32 R6, RZ, RZ, R22 ;  /* 0x000000ffff067224 */ /* 0x000fc400078e0016 */
[----:B------:R-:W-:Y:S01]  /*0520*/  IMAD.MOV.U32 R7, RZ, RZ, R19 ;  /* 0x000000ffff077224 */ /* 0x000fe200078e0013 */
[----:B--23--:R1:W-:Y:S06]  /*0530*/  STL.64 [R1], R10 ;  /* 0x0000000a01007387 */ /* 0x00c3ec0000100a00 */
[----:B------:R-:W-:-:S07]  /*0540*/  LEPC R20, `(.L_x_4) ;  /* 0x000000001014794e */ /* 0x000fce0000000000 */
[----:B-1----:R-:W-:Y:S05]  /*0550*/  CALL.ABS.NOINC R8 ;  /* 0x0000000008007343 */ /* 0x002fea0003c00000 */
.L_x_4:
[----:B------:R-:W2:Y:S01]  /*0560*/  LDG.E.U8 R3, desc[UR36][R28.64+0x2] ;  /* 0x000002241c037981 */ /* 0x000ea2000c1e1100 */
[----:B------:R-:W-:Y:S01]  /*0570*/  IADD3 R26, PT, PT, R26, 0x3, RZ ;  /* 0x000000031a1a7810 */ /* 0x000fe20007ffe0ff */
[----:B------:R-:W-:Y:S01]  /*0580*/  IMAD.MOV.U32 R10, RZ, RZ, R2 ;  /* 0x000000ffff0a7224 */ /* 0x000fe200078e0002 */
[----:B------:R-:W0:Y:S01]  /*0590*/  LDCU.64 UR4, c[0x4][0x8] ;  /* 0x01000100ff0477ac */ /* 0x000e220008000a00 */
[----:B--2---:R1:W-:Y:S04]  /*05a0*/  STG.E.U8 desc[UR36][R16.64+0x2], R3 ;  /* 0x0000020310007986 */ /* 0x0043e8000c101124 */
[----:B------:R-:W2:Y:S01]  /*05b0*/  LDG.E.S8 R11, desc[UR36][R28.64+0x3] ;  /* 0x000003241c0b7981 */ /* 0x000ea2000c1e1300 */
[----:B------:R1:W3:Y:S01]  /*05c0*/  LDC.64 R8, c[0x4][R23] ;  /* 0x0100000017087b82 */ /* 0x0002e20000000a00 */
[----:B0-----:R-:W-:-:S02]  /*05d0*/  IMAD.U32 R4, RZ, RZ, UR4 ;  /* 0x00000004ff047e24 */ /* 0x001fc4000f8e00ff */
[----:B------:R1:W-:Y:S01]  /*05e0*/  STL [R1+0x8], R26 ;  /* 0x0000081a01007387 */ /* 0x0003e20000100800 */
[----:B------:R-:W-:Y:S02]  /*05f0*/  IMAD.U32 R5, RZ, RZ, UR5 ;  /* 0x00000005ff057e24 */ /* 0x000fe4000f8e00ff */
[----:B------:R-:W-:Y:S02]  /*0600*/  IMAD.MOV.U32 R6, RZ, RZ, R22 ;  /* 0x000000ffff067224 */ /* 0x000fe400078e0016 */
[----:B------:R-:W-:Y:S01]  /*0610*/  IMAD.MOV.U32 R7, RZ, RZ, R19 ;  /* 0x000000ffff077224 */ /* 0x000fe200078e0013 */
[----:B--23--:R1:W-:Y:S06]  /*0620*/  STL.64 [R1], R10 ;  /* 0x0000000a01007387 */ /* 0x00c3ec0000100a00 */
[----:B------:R-:W-:-:S07]  /*0630*/  LEPC R20, `(.L_x_5) ;  /* 0x000000001014794e */ /* 0x000fce0000000000 */
[----:B-1----:R-:W-:Y:S05]  /*0640*/  CALL.ABS.NOINC R8 ;  /* 0x0000000008007343 */ /* 0x002fea0003c00000 */
.L_x_5:
[----:B------:R-:W2:Y:S01]  /*0650*/  LDG.E.U8 R29, desc[UR36][R28.64+0x3] ;  /* 0x000003241c1d7981 */ /* 0x000ea2000c1e1100 */
[----:B------:R-:W-:-:S03]  /*0660*/  ISETP.NE.AND P6, PT, R18, R25, PT ;  /* 0x000000191200720c */ /* 0x000fc60003fc5270 */
[----:B--2---:R0:W-:Y:S10]  /*0670*/  STG.E.U8 desc[UR36][R16.64+0x3], R29 ;  /* 0x0000031d10007986 */ /* 0x0041f4000c101124 */
[----:B------:R-:W-:Y:S05]  /*0680*/  @P6 BRA `(.L_x_6) ;  /* 0xfffffff800c46947 */ /* 0x000fea000383ffff */
.L_x_1:
[----:B------:R-:W-:Y:S05]  /*0690*/  BSYNC.RECONVERGENT B6 ;  /* 0x0000000000067941 */ /* 0x000fea0003800200 */
.L_x_0:
[----:B------:R-:W-:-:S04]  /*06a0*/  IADD3 R0, PT, PT, R2, 0x1, RZ ;  /* 0x0000000102007810 */ /* 0x000fc80007ffe0ff */
[----:B------:R-:W-:-:S04]  /*06b0*/  LOP3.LUT R23, R0, 0x3, RZ, 0xc0, !PT ;  /* 0x0000000300177812 */ /* 0x000fc800078ec0ff */
[----:B------:R-:W-:-:S13]  /*06c0*/  ISETP.NE.AND P0, PT, R23, RZ, PT ;  /* 0x000000ff1700720c */ /* 0x000fda0003f05270 */
[----:B------:R-:W-:Y:S05]  /*06d0*/  @!P0 EXIT ;  /* 0x000000000000894d */ /* 0x000fea0003800000 */
[----:B------:R-:W1:Y:S01]  /*06e0*/  LDCU.64 UR4, c[0x0][0x380] ;  /* 0x00007000ff0477ac */ /* 0x000e620008000a00 */
[----:B------:R-:W-:Y:S01]  /*06f0*/  IADD3 R18, PT, PT, -R24, UR38, R25 ;  /* 0x0000002618127c10 */ /* 0x000fe2000fffe119 */
[----:B------:R-:W-:Y:S01]  /*0700*/  IMAD.MOV R23, RZ, RZ, -R23 ;  /* 0x000000ffff177224 */ /* 0x000fe200078e0a17 */
[----:B-1----:R-:W-:-:S05]  /*0710*/  IADD3 R0, P0, PT, R25, UR4, RZ ;  /* 0x0000000419007c10 */ /* 0x002fca000ff1e0ff */
[----:B------:R-:W-:-:S08]  /*0720*/  IMAD.X R25, RZ, RZ, UR5, P0 ;  /* 0x00000005ff197e24 */ /* 0x000fd000080e06ff */
.L_x_8:
[----:B------:R-:W-:Y:S01]  /*0730*/  IMAD.MOV.U32 R24, RZ, RZ, R0 ;  /* 0x000000ffff187224 */ /* 0x000fe200078e0000 */
[----:B-1----:R-:W1:Y:S04]  /*0740*/  LDCU.64 UR4, c[0x4][0x8] ;  /* 0x01000100ff0477ac */ /* 0x002e680008000a00 */
[----:B------:R-:W2:Y:S01]  /*0750*/  LDG.E.S8 R3, desc[UR36][R24.64] ;  /* 0x0000002418037981 */ /* 0x000ea2000c1e1300 */
[----:B------:R-:W-:Y:S01]  /*0760*/  MOV R8, 0x0 ;  /* 0x0000000000087802 */ /* 0x000fe20000000f00 */
[----:B------:R-:W-:Y:S01]  /*0770*/  IMAD.MOV.U32 R7, RZ, RZ, R19 ;  /* 0x000000ffff077224 */ /* 0x000fe200078e0013 */
[----:B0-----:R-:W-:Y:S01]  /*0780*/  IADD3 R16, P0, PT, R18, UR42, RZ ;  /* 0x0000002a12107c10 */ /* 0x001fe2000ff1e0ff */
[----:B------:R0:W-:Y:S01]  /*0790*/  STL [R1+0x8], R18 ;  /* 0x0000081201007387 */ /* 0x0001e20000100800 */
[----:B------:R-:W-:-:S02]  /*07a0*/  MOV R6, R22 ;  /* 0x0000001600067202 */ /* 0x000fc40000000f00 */
[----:B------:R-:W3:Y:S01]  /*07b0*/  LDC.64 R8, c[0x4][R8] ;  /* 0x0100000008087b82 */ /* 0x000ee20000000a00 */
[----:B------:R-:W-:Y:S01]  /*07c0*/  LEA.HI.X.SX32 R17, R18, UR43, 0x1, P0 ;  /* 0x0000002b12117c11 */ /* 0x000fe200080f0eff */
[----:B-1----:R-:W-:Y:S02]  /*07d0*/  IMAD.U32 R4, RZ, RZ, UR4 ;  /* 0x00000004ff047e24 */ /* 0x002fe4000f8e00ff */
[----:B------:R-:W-:Y:S01]  /*07e0*/  IMAD.U32 R5, RZ, RZ, UR5 ;  /* 0x00000005ff057e24 */ /* 0x000fe2000f8e00ff */
[----:B--23--:R0:W-:Y:S06]  /*07f0*/  STL.64 [R1], R2 ;  /* 0x0000000201007387 */ /* 0x00c1ec0000100a00 */
[----:B------:R-:W-:-:S07]  /*0800*/  LEPC R20, `(.L_x_7) ;  /* 0x000000001014794e */ /* 0x000fce0000000000 */
[----:B0-----:R-:W-:Y:S05]  /*0810*/  CALL.ABS.NOINC R8 ;  /* 0x0000000008007343 */ /* 0x001fea0003c00000 */
.L_x_7:
[----:B------:R0:W2:Y:S01]  /*0820*/  LDG.E.U8 R3, desc[UR36][R24.64] ;  /* 0x0000002418037981 */ /* 0x0000a2000c1e1100 */
[----:B------:R-:W-:Y:S01]  /*0830*/  VIADD R23, R23, 0x1 ;  /* 0x0000000117177836 */ /* 0x000fe20000000000 */
[----:B------:R-:W-:Y:S01]  /*0840*/  IADD3 R0, P1, PT, R24, 0x1, RZ ;  /* 0x0000000118007810 */ /* 0x000fe20007f3e0ff */
[----:B------:R-:W-:-:S03]  /*0850*/  VIADD R18, R18, 0x1 ;  /* 0x0000000112127836 */ /* 0x000fc60000000000 */
[----:B------:R-:W-:Y:S01]  /*0860*/  ISETP.NE.AND P0, PT, R23, RZ, PT ;  /* 0x000000ff1700720c */ /* 0x000fe20003f05270 */
[----:B0-----:R-:W-:Y:S01]  /*0870*/  IMAD.X R25, RZ, RZ, R25, P1 ;  /* 0x000000ffff197224 */ /* 0x001fe200008e0619 */
[----:B--2---:R1:W-:Y:S11]  /*0880*/  STG.E.U8 desc[UR36][R16.64], R3 ;  /* 0x0000000310007986 */ /* 0x0043f6000c101124 */
[----:B------:R-:W-:Y:S05]  /*0890*/  @P0 BRA `(.L_x_8) ;  /* 0xfffffffc00a40947 */ /* 0x000fea000383ffff */
[----:B------:R-:W-:Y:S05]  /*08a0*/  EXIT ;  /* 0x000000000000794d */ /* 0x000fea0003800000 */
.L_x_9:
[----:B------:R-:W-:-:S00]  /*08b0*/  BRA `(.L_x_9) ;  /* 0xfffffffc00fc7947 */ /* 0x000fc0000383ffff */
[----:B------:R-:W-:-:S00]  /*08c0*/  NOP ;  /* 0x0000000000007918 */ /* 0x000fc00000000000 */
        /* <DEDUP_REMOVED lines=11> */
.L_x_10:


//--------------------- .nv.global.init           --------------------------
	.section	.nv.global.init,"aw",@progbits
.nv.global.init:
	.type		$str,@object
	.size		$str,(.L_0 - $str)
$str:
        /*0000*/ 	.byte	0x25, 0x64, 0x20, 0x25, 0x63, 0x20, 0x25, 0x64, 0x0a, 0x00
.L_0:


//--------------------- .nv.shared.reserved.0     --------------------------
	.section	.nv.shared.reserved.0,"aw",@nobits
	.weak		__nv_reservedSMEM_offset_0_alias
	.size		__nv_reservedSMEM_offset_0_alias, 0, 64
	.other		__nv_reservedSMEM_offset_0_alias,@"STO_CUDA_RESERVED_SHARED STV_DEFAULT"
__nv_reservedSMEM_offset_0_alias:
	.zero		0
	.zero		64


//--------------------- .nv.constant0._Z9modifyStrPcS_i --------------------------
	.section	.nv.constant0._Z9modifyStrPcS_i,"a",@progbits
	.sectionflags	@""
	.align	4
.nv.constant0._Z9modifyStrPcS_i:
	.zero		916


//--------------------- SYMBOLS --------------------------

	.type		.nv.reservedSmem.offset0,@object
	.size		.nv.reservedSmem.offset0,0x4
	.type		vprintf,@function
